//
// Generated by NVIDIA NVVM Compiler
//
// Compiler Build ID: CL-36424714
// Cuda compilation tools, release 13.0, V13.0.88
// Based on NVVM 20.0.0
//

.version 9.0
.target sm_100
.address_size 64

	// .globl	_Z16bias_gelu_kernelPKfS0_Pfii

.visible .entry _Z16bias_gelu_kernelPKfS0_Pfii(
	.param .u64 .ptr .align 1 _Z16bias_gelu_kernelPKfS0_Pfii_param_0,
	.param .u64 .ptr .align 1 _Z16bias_gelu_kernelPKfS0_Pfii_param_1,
	.param .u64 .ptr .align 1 _Z16bias_gelu_kernelPKfS0_Pfii_param_2,
	.param .u32 _Z16bias_gelu_kernelPKfS0_Pfii_param_3,
	.param .u32 _Z16bias_gelu_kernelPKfS0_Pfii_param_4
)
{
	.reg .pred 	%p<5>;
	.reg .b32 	%r<14>;
	.reg .b32 	%f<26>;
	.reg .b64 	%rd<12>;

	ld.param.u64 	%rd4, [_Z16bias_gelu_kernelPKfS0_Pfii_param_0];
	ld.param.u64 	%rd5, [_Z16bias_gelu_kernelPKfS0_Pfii_param_1];
	ld.param.u64 	%rd6, [_Z16bias_gelu_kernelPKfS0_Pfii_param_2];
	ld.param.u32 	%r8, [_Z16bias_gelu_kernelPKfS0_Pfii_param_3];
	ld.param.u32 	%r7, [_Z16bias_gelu_kernelPKfS0_Pfii_param_4];
	mov.u32 	%r9, %ctaid.x;
	mov.u32 	%r1, %ntid.x;
	mov.u32 	%r10, %tid.x;
	mad.lo.s32 	%r13, %r9, %r1, %r10;
	mul.lo.s32 	%r3, %r7, %r8;
	setp.ge.s32 	%p1, %r13, %r3;
	@%p1 bra 	$L__BB0_3;
	mov.u32 	%r11, %nctaid.x;
	mul.lo.s32 	%r4, %r1, %r11;
	cvta.to.global.u64 	%rd1, %rd4;
	cvta.to.global.u64 	%rd2, %rd5;
	cvta.to.global.u64 	%rd3, %rd6;
$L__BB0_2:
	rem.s32 	%r12, %r13, %r7;
	mul.wide.s32 	%rd7, %r13, 4;
	add.s64 	%rd8, %rd1, %rd7;
	ld.global.f32 	%f1, [%rd8];
	mul.wide.s32 	%rd9, %r12, 4;
	add.s64 	%rd10, %rd2, %rd9;
	ld.global.f32 	%f2, [%rd10];
	add.f32 	%f3, %f1, %f2;
	mul.f32 	%f4, %f3, 0f3D372713;
	mul.f32 	%f5, %f3, %f4;
	fma.rn.f32 	%f6, %f3, %f5, %f3;
	mul.f32 	%f7, %f6, 0f3F4C422A;
	mul.f32 	%f8, %f3, 0f3F000000;
	abs.f32 	%f9, %f7;
	mul.f32 	%f10, %f9, 0f4038AA3B;
	ex2.approx.ftz.f32 	%f11, %f10;
	add.f32 	%f12, %f11, 0f3F800000;
	rcp.approx.ftz.f32 	%f13, %f12;
	fma.rn.f32 	%f14, %f13, 0fC0000000, 0f3F800000;
	setp.ge.f32 	%p2, %f9, 0f41102CB4;
	selp.f32 	%f15, 0f3F800000, %f14, %p2;
	copysign.f32 	%f16, %f7, %f15;
	mul.f32 	%f17, %f7, %f7;
	fma.rn.f32 	%f18, %f17, 0f3C80F082, 0fBD563CAE;
	fma.rn.f32 	%f19, %f18, %f17, 0f3E085941;
	fma.rn.f32 	%f20, %f19, %f17, 0fBEAAA9ED;
	fma.rn.f32 	%f21, %f20, %f17, 0f00000000;
	fma.rn.f32 	%f22, %f21, %f7, %f7;
	setp.ge.f32 	%p3, %f9, 0f3F19999A;
	selp.f32 	%f23, %f16, %f22, %p3;
	add.f32 	%f24, %f23, 0f3F800000;
	mul.f32 	%f25, %f8, %f24;
	add.s64 	%rd11, %rd3, %rd7;
	st.global.f32 	[%rd11], %f25;
	add.s32 	%r13, %r13, %r4;
	setp.lt.s32 	%p4, %r13, %r3;
	@%p4 bra 	$L__BB0_2;
$L__BB0_3:
	ret;

}


// ===== COMPILED SASS (sm_100) =====

	.target	sm_100

	.elftype	@"ET_EXEC"


//--------------------- .note.nv.tkinfo           --------------------------
	.section	.note.nv.tkinfo,"",@"SHT_NOTE"
	.sectionflags	@"SHF_NOTE_NV_TKINFO"
	.tkinfo
        /*0018*/ 	.word	0x00000002
        /*0030*/ 	.string	""
        /*0030*/ 	.string	"ptxas"
        /*0030*/ 	.string	"Cuda compilation tools, release 13.0, V13.0.88"
        /*0030*/ 	.string	"Build cuda_13.0.r13.0/compiler.36424714_0"
        /*0030*/ 	.string	"-arch sm_100 -m 64 "



//--------------------- .note.nv.cuinfo           --------------------------
	.section	.note.nv.cuinfo,"",@"SHT_NOTE"
	.sectionflags	@"SHF_NOTE_NV_CUINFO"
        /*0018*/ 	.short	0x0002
        /*001a*/ 	.short	0x0064
        /*001c*/ 	.short	0x0082
	.zero		2


//--------------------- .nv.info                  --------------------------
	.section	.nv.info,"",@"SHT_CUDA_INFO"
	.align	4


	//----- nvinfo : EIATTR_REGCOUNT
	.align		4
        /*0000*/ 	.byte	0x04, 0x2f
        /*0002*/ 	.short	(.L_1 - .L_0)
	.align		4
.L_0:
        /*0004*/ 	.word	index@(_Z16bias_gelu_kernelPKfS0_Pfii)
        /*0008*/ 	.word	0x00000019


	//----- nvinfo : EIATTR_FRAME_SIZE
	.align		4
.L_1:
        /*000c*/ 	.byte	0x04, 0x11
        /*000e*/ 	.short	(.L_3 - .L_2)
	.align		4
.L_2:
        /*0010*/ 	.word	index@(_Z16bias_gelu_kernelPKfS0_Pfii)
        /*0014*/ 	.word	0x00000000


	//----- nvinfo : EIATTR_MIN_STACK_SIZE
	.align		4
.L_3:
        /*0018*/ 	.byte	0x04, 0x12
        /*001a*/ 	.short	(.L_5 - .L_4)
	.align		4
.L_4:
        /*001c*/ 	.word	index@(_Z16bias_gelu_kernelPKfS0_Pfii)
        /*0020*/ 	.word	0x00000000
.L_5:


//--------------------- .nv.compat                --------------------------
	.section	.nv.compat,"",@"SHT_CUDA_COMPAT_INFO"
	.align	4
        /*0000*/ 	.byte	0x02, 0x09, 0x00, 0x00, 0x02, 0x02, 0x01, 0x00, 0x02, 0x05, 0x05, 0x00, 0x03, 0x07, 0x01, 0x01
        /*0010*/ 	.byte	0x02, 0x03, 0x00, 0x00, 0x02, 0x06, 0x01, 0x00, 0x04, 0x0b, 0x08, 0x00, 0x01, 0x00, 0x00, 0x00
        /*0020*/ 	.byte	0x00, 0x00, 0x00, 0x00


//--------------------- .nv.info._Z16bias_gelu_kernelPKfS0_Pfii --------------------------
	.section	.nv.info._Z16bias_gelu_kernelPKfS0_Pfii,"",@"SHT_CUDA_INFO"
	.sectionflags	@""
	.align	4


	//----- nvinfo : EIATTR_CUDA_API_VERSION
	.align		4
        /*0000*/ 	.byte	0x04, 0x37
        /*0002*/ 	.short	(.L_7 - .L_6)
.L_6:
        /*0004*/ 	.word	0x00000082


	//----- nvinfo : EIATTR_KPARAM_INFO
	.align		4
.L_7:
        /*0008*/ 	.byte	0x04, 0x17
        /*000a*/ 	.short	(.L_9 - .L_8)
.L_8:
        /*000c*/ 	.word	0x00000000
        /*0010*/ 	.short	0x0004
        /*0012*/ 	.short	0x001c
        /*0014*/ 	.byte	0x00, 0xf0, 0x11, 0x00


	//----- nvinfo : EIATTR_KPARAM_INFO
	.align		4
.L_9:
        /*0018*/ 	.byte	0x04, 0x17
        /*001a*/ 	.short	(.L_11 - .L_10)
.L_10:
        /*001c*/ 	.word	0x00000000
        /*0020*/ 	.short	0x0003
        /*0022*/ 	.short	0x0018
        /*0024*/ 	.byte	0x00, 0xf0, 0x11, 0x00


	//----- nvinfo : EIATTR_KPARAM_INFO
	.align		4
.L_11:
        /*0028*/ 	.byte	0x04, 0x17
        /*002a*/ 	.short	(.L_13 - .L_12)
.L_12:
        /*002c*/ 	.word	0x00000000
        /*0030*/ 	.short	0x0002
        /*0032*/ 	.short	0x0010
        /*0034*/ 	.byte	0x00, 0xf5, 0x21, 0x00


	//----- nvinfo : EIATTR_KPARAM_INFO
	.align		4
.L_13:
        /*0038*/ 	.byte	0x04, 0x17
        /*003a*/ 	.short	(.L_15 - .L_14)
.L_14:
        /*003c*/ 	.word	0x00000000
        /*0040*/ 	.short	0x0001
        /*0042*/ 	.short	0x0008
        /*0044*/ 	.byte	0x00, 0xf5, 0x21, 0x00


	//----- nvinfo : EIATTR_KPARAM_INFO
	.align		4
.L_15:
        /*0048*/ 	.byte	0x04, 0x17
        /*004a*/ 	.short	(.L_17 - .L_16)
.L_16:
        /*004c*/ 	.word	0x00000000
        /*0050*/ 	.short	0x0000
        /*0052*/ 	.short	0x0000
        /*0054*/ 	.byte	0x00, 0xf5, 0x21, 0x00


	//----- nvinfo : EIATTR_SPARSE_MMA_MASK
	.align		4
.L_17:
        /*0058*/ 	.byte	0x03, 0x50
        /*005a*/ 	.short	0x0000


	//----- nvinfo : EIATTR_MAXREG_COUNT
	.align		4
        /*005c*/ 	.byte	0x03, 0x1b
        /*005e*/ 	.short	0x00ff


	//----- nvinfo : EIATTR_MERCURY_ISA_VERSION
	.align		4
        /*0060*/ 	.byte	0x03, 0x5f
        /*0062*/ 	.short	0x0101


	//----- nvinfo : EIATTR_VRC_CTA_INIT_COUNT
	.align		4
        /*0064*/ 	.byte	0x02, 0x4a
	.zero		1
	.zero		1


	//----- nvinfo : EIATTR_EXIT_INSTR_OFFSETS
	.align		4
        /*0068*/ 	.byte	0x04, 0x1c
        /*006a*/ 	.short	(.L_19 - .L_18)


	//   ....[0]....
.L_18:
        /*006c*/ 	.word	0x00000080


	//   ....[1]....
        /*0070*/ 	.word	0x000004a0


	//----- nvinfo : EIATTR_CRS_STACK_SIZE
	.align		4
.L_19:
        /*0074*/ 	.byte	0x04, 0x1e
        /*0076*/ 	.short	(.L_21 - .L_20)
.L_20:
        /*0078*/ 	.word	0x00000000


	//----- nvinfo : EIATTR_CBANK_PARAM_SIZE
	.align		4
.L_21:
        /*007c*/ 	.byte	0x03, 0x19
        /*007e*/ 	.short	0x0020


	//----- nvinfo : EIATTR_PARAM_CBANK
	.align		4
        /*0080*/ 	.byte	0x04, 0x0a
        /*0082*/ 	.short	(.L_23 - .L_22)
	.align		4
.L_22:
        /*0084*/ 	.word	index@(.nv.constant0._Z16bias_gelu_kernelPKfS0_Pfii)
        /*0088*/ 	.short	0x0380
        /*008a*/ 	.short	0x0020


	//----- nvinfo : EIATTR_SW_WAR
	.align		4
.L_23:
        /*008c*/ 	.byte	0x04, 0x36
        /*008e*/ 	.short	(.L_25 - .L_24)
.L_24:
        /*0090*/ 	.word	0x00000008
.L_25:


//--------------------- .nv.callgraph             --------------------------
	.section	.nv.callgraph,"",@"SHT_CUDA_CALLGRAPH"
	.align	4
	.sectionentsize	8
	.align		4
        /*0000*/ 	.word	0x00000000
	.align		4
        /*0004*/ 	.word	0xffffffff
	.align		4
        /*0008*/ 	.word	0x00000000
	.align		4
        /*000c*/ 	.word	0xfffffffe
	.align		4
        /*0010*/ 	.word	0x00000000
	.align		4
        /*0014*/ 	.word	0xfffffffd
	.align		4
        /*0018*/ 	.word	0x00000000
	.align		4
        /*001c*/ 	.word	0xfffffffc


//--------------------- .text._Z16bias_gelu_kernelPKfS0_Pfii --------------------------
	.section	.text._Z16bias_gelu_kernelPKfS0_Pfii,"ax",@progbits
	.align	128
        .global         _Z16bias_gelu_kernelPKfS0_Pfii
        .type           _Z16bias_gelu_kernelPKfS0_Pfii,@function
        .size           _Z16bias_gelu_kernelPKfS0_Pfii,(.L_x_2 - _Z16bias_gelu_kernelPKfS0_Pfii)
        .other          _Z16bias_gelu_kernelPKfS0_Pfii,@"STO_CUDA_ENTRY STV_DEFAULT"
_Z16bias_gelu_kernelPKfS0_Pfii:
.text._Z16bias_gelu_kernelPKfS0_Pfii:
[----:B------:R-:W-:Y:S01]  /*0000*/  LDC R1, c[0x0][0x37c] ;  /* 0x0000df00ff017b82 */ /* 0x000fe20000000800 */
[----:B------:R-:W0:Y:S07]  /*0010*/  S2R R3, SR_TID.X ;  /* 0x0000000000037919 */ /* 0x000e2e0000002100 */
[----:B------:R-:W0:Y:S08]  /*0020*/  S2UR UR4, SR_CTAID.X ;  /* 0x00000000000479c3 */ /* 0x000e300000002500 */
[----:B------:R-:W0:Y:S08]  /*0030*/  LDC R16, c[0x0][0x360] ;  /* 0x0000d800ff107b82 */ /* 0x000e300000000800 */
[----:B------:R-:W1:Y:S01]  /*0040*/  LDC.64 R12, c[0x0][0x398] ;  /* 0x0000e600ff0c7b82 */ /* 0x000e620000000a00 */
[----:B0-----:R-:W-:-:S02]  /*0050*/  IMAD R0, R16, UR4, R3 ;  /* 0x0000000410007c24 */ /* 0x001fc4000f8e0203 */
[----:B-1----:R-:W-:-:S05]  /*0060*/  IMAD R9, R13, R12, RZ ;  /* 0x0000000c0d097224 */ /* 0x002fca00078e02ff */
[----:B------:R-:W-:-:S13]  /*0070*/  ISETP.GE.AND P0, PT, R0, R9, PT ;  /* 0x000000090000720c */ /* 0x000fda0003f06270 */
[----:B------:R-:W-:Y:S05]  /*0080*/  @P0 EXIT ;  /* 0x000000000000094d */ /* 0x000fea0003800000 */
[-C--:B------:R-:W-:Y:S01]  /*0090*/  IABS R8, R13.reuse ;  /* 0x0000000d00087213 */ /* 0x080fe20000000000 */
[----:B------:R-:W0:Y:S01]  /*00a0*/  LDC R10, c[0x0][0x39c] ;  /* 0x0000e700ff0a7b82 */ /* 0x000e220000000800 */
[----:B------:R-:W1:Y:S01]  /*00b0*/  LDCU UR4, c[0x0][0x370] ;  /* 0x00006e00ff0477ac */ /* 0x000e620008000800 */
[----:B------:R-:W-:Y:S01]  /*00c0*/  ISETP.NE.AND P0, PT, R13, RZ, PT ;  /* 0x000000ff0d00720c */ /* 0x000fe20003f05270 */
[----:B------:R-:W2:Y:S01]  /*00d0*/  I2F.RP R11, R8 ;  /* 0x00000008000b7306 */ /* 0x000ea20000209400 */
[----:B------:R-:W-:Y:S01]  /*00e0*/  LOP3.LUT R12, RZ, R13, RZ, 0x33, !PT ;  /* 0x0000000dff0c7212 */ /* 0x000fe200078e33ff */
[----:B------:R-:W3:Y:S03]  /*00f0*/  LDCU.64 UR6, c[0x0][0x358] ;  /* 0x00006b00ff0677ac */ /* 0x000ee60008000a00 */
[----:B------:R-:W4:Y:S08]  /*0100*/  LDC.64 R2, c[0x0][0x390] ;  /* 0x0000e400ff027b82 */ /* 0x000f300000000a00 */
[----:B------:R-:W0:Y:S01]  /*0110*/  LDC.64 R4, c[0x0][0x380] ;  /* 0x0000e000ff047b82 */ /* 0x000e220000000a00 */
[----:B--2---:R-:W2:Y:S01]  /*0120*/  MUFU.RCP R11, R11 ;  /* 0x0000000b000b7308 */ /* 0x004ea20000001000 */
[----:B-1----:R-:W-:-:S06]  /*0130*/  IMAD R13, R16, UR4, RZ ;  /* 0x00000004100d7c24 */ /* 0x002fcc000f8e02ff */
[----:B------:R-:W1:Y:S01]  /*0140*/  LDC.64 R6, c[0x0][0x388] ;  /* 0x0000e200ff067b82 */ /* 0x000e620000000a00 */
[----:B--2---:R-:W-:-:S04]  /*0150*/  IADD3 R14, PT, PT, R11, 0xffffffe, RZ ;  /* 0x0ffffffe0b0e7810 */ /* 0x004fc80007ffe0ff */
[----:B------:R2:W5:Y:S02]  /*0160*/  F2I.FTZ.U32.TRUNC.NTZ R15, R14 ;  /* 0x0000000e000f7305 */ /* 0x000564000021f000 */
[----:B--2---:R-:W-:Y:S01]  /*0170*/  HFMA2 R14, -RZ, RZ, 0, 0 ;  /* 0x00000000ff0e7431 */ /* 0x004fe200000001ff */
[----:B-----5:R-:W-:-:S05]  /*0180*/  IADD3 R17, PT, PT, RZ, -R15, RZ ;  /* 0x8000000fff117210 */ /* 0x020fca0007ffe0ff */
[----:B------:R-:W-:-:S04]  /*0190*/  IMAD R11, R17, R8, RZ ;  /* 0x00000008110b7224 */ /* 0x000fc800078e02ff */
[----:B------:R-:W-:Y:S01]  /*01a0*/  IMAD.HI.U32 R11, R15, R11, R14 ;  /* 0x0000000b0f0b7227 */ /* 0x000fe200078e000e */
[----:B0--34-:R-:W-:-:S07]  /*01b0*/  MOV R14, R0 ;  /* 0x00000000000e7202 */ /* 0x019fce0000000f00 */
.L_x_0:
[----:B------:R-:W-:Y:S02]  /*01c0*/  IABS R16, R14 ;  /* 0x0000000e00107213 */ /* 0x000fe40000000000 */
[----:B------:R-:W-:Y:S02]  /*01d0*/  IABS R18, R10 ;  /* 0x0000000a00127213 */ /* 0x000fe40000000000 */
[----:B------:R-:W-:Y:S01]  /*01e0*/  ISETP.GE.AND P2, PT, R14, RZ, PT ;  /* 0x000000ff0e00720c */ /* 0x000fe20003f46270 */
[----:B------:R-:W-:-:S05]  /*01f0*/  IMAD.HI.U32 R0, R11, R16, RZ ;  /* 0x000000100b007227 */ /* 0x000fca00078e00ff */
[----:B------:R-:W-:-:S05]  /*0200*/  IADD3 R15, PT, PT, -R0, RZ, RZ ;  /* 0x000000ff000f7210 */ /* 0x000fca0007ffe1ff */
[----:B------:R-:W-:Y:S02]  /*0210*/  IMAD R15, R18, R15, R16 ;  /* 0x0000000f120f7224 */ /* 0x000fe400078e0210 */
[----:B------:R-:W-:-:S03]  /*0220*/  IMAD.WIDE R16, R14, 0x4, R4 ;  /* 0x000000040e107825 */ /* 0x000fc600078e0204 */
[----:B------:R-:W-:-:S13]  /*0230*/  ISETP.GT.U32.AND P1, PT, R8, R15, PT ;  /* 0x0000000f0800720c */ /* 0x000fda0003f24070 */
[----:B------:R-:W-:-:S04]  /*0240*/  @!P1 IADD3 R15, PT, PT, R15, -R18, RZ ;  /* 0x800000120f0f9210 */ /* 0x000fc80007ffe0ff */
[----:B------:R-:W-:-:S13]  /*0250*/  ISETP.GT.U32.AND P1, PT, R8, R15, PT ;  /* 0x0000000f0800720c */ /* 0x000fda0003f24070 */
[----:B------:R-:W-:-:S04]  /*0260*/  @!P1 IADD3 R15, PT, PT, R15, -R18, RZ ;  /* 0x800000120f0f9210 */ /* 0x000fc80007ffe0ff */
[----:B------:R-:W-:-:S04]  /*0270*/  @!P2 IADD3 R15, PT, PT, -R15, RZ, RZ ;  /* 0x000000ff0f0fa210 */ /* 0x000fc80007ffe1ff */
[----:B------:R-:W-:Y:S02]  /*0280*/  SEL R19, R12, R15, !P0 ;  /* 0x0000000f0c137207 */ /* 0x000fe40004000000 */
[----:B------:R0:W2:Y:S03]  /*0290*/  LDG.E R15, desc[UR6][R16.64] ;  /* 0x00000006100f7981 */ /* 0x0000a6000c1e1900 */
[----:B-1----:R-:W-:-:S06]  /*02a0*/  IMAD.WIDE R18, R19, 0x4, R6 ;  /* 0x0000000413127825 */ /* 0x002fcc00078e0206 */
[----:B------:R-:W2:Y:S01]  /*02b0*/  LDG.E R18, desc[UR6][R18.64] ;  /* 0x0000000612127981 */ /* 0x000ea2000c1e1900 */
[----:B------:R-:W-:Y:S02]  /*02c0*/  MOV R22, 0x3c80f082 ;  /* 0x3c80f08200167802 */ /* 0x000fe40000000f00 */
[----:B0-----:R-:W-:Y:S01]  /*02d0*/  MOV R16, 0x3f800000 ;  /* 0x3f80000000107802 */ /* 0x001fe20000000f00 */
[----:B--2---:R-:W-:-:S04]  /*02e0*/  FADD R15, R15, R18 ;  /* 0x000000120f0f7221 */ /* 0x004fc80000000000 */
[----:B------:R-:W-:-:S04]  /*02f0*/  FMUL R0, R15, 0.044714998453855514526 ;  /* 0x3d3727130f007820 */ /* 0x000fc80000400000 */
[----:B------:R-:W-:-:S04]  /*0300*/  FMUL R0, R15, R0 ;  /* 0x000000000f007220 */ /* 0x000fc80000400000 */
[----:B------:R-:W-:-:S04]  /*0310*/  FFMA R0, R15, R0, R15 ;  /* 0x000000000f007223 */ /* 0x000fc8000000000f */
[----:B------:R-:W-:-:S04]  /*0320*/  FMUL R20, R0, 0.79788458347320556641 ;  /* 0x3f4c422a00147820 */ /* 0x000fc80000400000 */
[----:B------:R-:W-:-:S06]  /*0330*/  FMUL R0, |R20|, 2.8853900432586669922 ;  /* 0x4038aa3b14007820 */ /* 0x000fcc0000400200 */
[----:B------:R-:W0:Y:S01]  /*0340*/  MUFU.EX2 R0, R0 ;  /* 0x0000000000007308 */ /* 0x000e220000000800 */
[----:B------:R-:W-:Y:S01]  /*0350*/  FMUL R19, R20, R20 ;  /* 0x0000001414137220 */ /* 0x000fe20000400000 */
[----:B0-----:R-:W-:-:S06]  /*0360*/  FADD R21, R0, 1 ;  /* 0x3f80000000157421 */ /* 0x001fcc0000000000 */
[----:B------:R-:W0:Y:S01]  /*0370*/  MUFU.RCP R21, R21 ;  /* 0x0000001500157308 */ /* 0x000e220000001000 */
[----:B------:R-:W-:Y:S01]  /*0380*/  FFMA R18, R19, R22, -0.052303962409496307373 ;  /* 0xbd563cae13127423 */ /* 0x000fe20000000016 */
[----:B------:R-:W-:-:S03]  /*0390*/  FSETP.GE.AND P2, PT, |R20|, 0.60000002384185791016, PT ;  /* 0x3f19999a1400780b */ /* 0x000fc60003f46200 */
[----:B------:R-:W-:Y:S01]  /*03a0*/  FFMA R18, R19, R18, 0.1331529766321182251 ;  /* 0x3e08594113127423 */ /* 0x000fe20000000012 */
[----:B------:R-:W-:-:S03]  /*03b0*/  FSETP.GE.AND P1, PT, |R20|, 9.010913848876953125, PT ;  /* 0x41102cb41400780b */ /* 0x000fc60003f26200 */
[----:B------:R-:W-:Y:S01]  /*03c0*/  FFMA R0, R19, R18, -0.33332768082618713379 ;  /* 0xbeaaa9ed13007423 */ /* 0x000fe20000000012 */
[----:B0-----:R-:W-:-:S03]  /*03d0*/  FFMA R16, R21, -2, R16 ;  /* 0xc000000015107823 */ /* 0x001fc60000000010 */
[----:B------:R-:W-:Y:S02]  /*03e0*/  FFMA R19, R19, R0, RZ ;  /* 0x0000000013137223 */ /* 0x000fe400000000ff */
[----:B------:R-:W-:-:S04]  /*03f0*/  FSEL R17, R16, 1, !P1 ;  /* 0x3f80000010117808 */ /* 0x000fc80004800000 */
[--C-:B------:R-:W-:Y:S01]  /*0400*/  LOP3.LUT R17, R17, 0x80000000, R20.reuse, 0xb8, !PT ;  /* 0x8000000011117812 */ /* 0x100fe200078eb814 */
[----:B------:R-:W-:Y:S01]  /*0410*/  @!P2 FFMA R17, R20, R19, R20 ;  /* 0x000000131411a223 */ /* 0x000fe20000000014 */
[----:B------:R-:W-:-:S03]  /*0420*/  FMUL R15, R15, 0.5 ;  /* 0x3f0000000f0f7820 */ /* 0x000fc60000400000 */
[----:B------:R-:W-:Y:S01]  /*0430*/  FADD R0, R17, 1 ;  /* 0x3f80000011007421 */ /* 0x000fe20000000000 */
[----:B------:R-:W-:-:S04]  /*0440*/  IMAD.WIDE R16, R14, 0x4, R2 ;  /* 0x000000040e107825 */ /* 0x000fc800078e0202 */
[----:B------:R-:W-:Y:S01]  /*0450*/  FMUL R15, R15, R0 ;  /* 0x000000000f0f7220 */ /* 0x000fe20000400000 */
[----:B------:R-:W-:-:S04]  /*0460*/  IADD3 R14, PT, PT, R13, R14, RZ ;  /* 0x0000000e0d0e7210 */ /* 0x000fc80007ffe0ff */
[----:B------:R0:W-:Y:S01]  /*0470*/  STG.E desc[UR6][R16.64], R15 ;  /* 0x0000000f10007986 */ /* 0x0001e2000c101906 */
[----:B------:R-:W-:-:S13]  /*0480*/  ISETP.GE.AND P1, PT, R14, R9, PT ;  /* 0x000000090e00720c */ /* 0x000fda0003f26270 */
[----:B0-----:R-:W-:Y:S05]  /*0490*/  @!P1 BRA `(.L_x_0) ;  /* 0xfffffffc00489947 */ /* 0x001fea000383ffff */
[----:B------:R-:W-:Y:S05]  /*04a0*/  EXIT ;  /* 0x000000000000794d */ /* 0x000fea0003800000 */
.L_x_1:
[----:B------:R-:W-:-:S00]  /*04b0*/  BRA `(.L_x_1) ;  /* 0xfffffffc00fc7947 */ /* 0x000fc0000383ffff */
[----:B------:R-:W-:-:S00]  /*04c0*/  NOP ;  /* 0x0000000000007918 */ /* 0x000fc00000000000 */
        /* <DEDUP_REMOVED lines=11> */
.L_x_2:


//--------------------- .nv.shared.reserved.0     --------------------------
	.section	.nv.shared.reserved.0,"aw",@nobits
	.weak		__nv_reservedSMEM_offset_0_alias
	.size		__nv_reservedSMEM_offset_0_alias, 0, 64
	.other		__nv_reservedSMEM_offset_0_alias,@"STO_CUDA_RESERVED_SHARED STV_DEFAULT"
__nv_reservedSMEM_offset_0_alias:
	.zero		0
	.zero		64


//--------------------- .nv.constant0._Z16bias_gelu_kernelPKfS0_Pfii --------------------------
	.section	.nv.constant0._Z16bias_gelu_kernelPKfS0_Pfii,"a",@progbits
	.sectionflags	@""
	.align	4
.nv.constant0._Z16bias_gelu_kernelPKfS0_Pfii:
	.zero		928


//--------------------- SYMBOLS --------------------------

	.type		.nv.reservedSmem.offset0,@object
	.size		.nv.reservedSmem.offset0,0x4
